	.headerflags	@"EF_CUDA_TEXMODE_UNIFIED EF_CUDA_64BIT_ADDRESS EF_CUDA_ACCELERATORS EF_CUDA_SM90 EF_CUDA_VIRTUAL_SM(EF_CUDA_SM90)"
	.elftype	@"ET_EXEC"


//--------------------- .nv.info                  --------------------------
	.section	.nv.info,"",@"SHT_CUDA_INFO"
	.align	4


	//----- nvinfo : EIATTR_REGCOUNT
	.align		4
        /*0000*/ 	.byte	0x04, 0x2f
        /*0002*/ 	.short	(.L_3 - .L_2)
	.align		4
.L_2:
        /*0004*/ 	.word	index@(triton_poi_fused__native_batch_norm_legit_no_training_add_relu_19)
        /*0008*/ 	.word	0x00000030


	//----- nvinfo : EIATTR_MIN_STACK_SIZE
	.align		4
.L_3:
        /*000c*/ 	.byte	0x04, 0x12
        /*000e*/ 	.short	(.L_5 - .L_4)
	.align		4
.L_4:
        /*0010*/ 	.word	index@(triton_poi_fused__native_batch_norm_legit_no_training_add_relu_19)
        /*0014*/ 	.word	0x00000000


	//----- nvinfo : EIATTR_FRAME_SIZE
	.align		4
.L_5:
        /*0018*/ 	.byte	0x04, 0x11
        /*001a*/ 	.short	(.L_7 - .L_6)
	.align		4
.L_6:
        /*001c*/ 	.word	index@(triton_poi_fused__native_batch_norm_legit_no_training_add_relu_19)
        /*0020*/ 	.word	0x00000000


	//----- nvinfo : EIATTR_MIN_STACK_SIZE
	.align		4
.L_7:
        /*0024*/ 	.byte	0x04, 0x12
        /*0026*/ 	.short	(.L_9 - .L_8)
	.align		4
.L_8:
        /*0028*/ 	.word	index@(triton_poi_fused__native_batch_norm_legit_no_training_add_relu_19)
        /*002c*/ 	.word	0x00000000
.L_9:


//--------------------- .nv.info.triton_poi_fused__native_batch_norm_legit_no_training_add_relu_19 --------------------------
	.section	.nv.info.triton_poi_fused__native_batch_norm_legit_no_training_add_relu_19,"",@"SHT_CUDA_INFO"
	.sectionflags	@""
	.align	4


	//----- nvinfo : EIATTR_CUDA_API_VERSION
	.align		4
        /*0000*/ 	.byte	0x04, 0x37
        /*0002*/ 	.short	(.L_11 - .L_10)
.L_10:
        /*0004*/ 	.word	0x0000007c


	//----- nvinfo : EIATTR_KPARAM_INFO
	.align		4
.L_11:
        /*0008*/ 	.byte	0x04, 0x17
        /*000a*/ 	.short	(.L_13 - .L_12)
.L_12:
        /*000c*/ 	.word	0x00000000
        /*0010*/ 	.short	0x000b
        /*0012*/ 	.short	0x0058
        /*0014*/ 	.byte	0x00, 0xf0, 0x11, 0x00


	//----- nvinfo : EIATTR_KPARAM_INFO
	.align		4
.L_13:
        /*0018*/ 	.byte	0x04, 0x17
        /*001a*/ 	.short	(.L_15 - .L_14)
.L_14:
        /*001c*/ 	.word	0x00000000
        /*0020*/ 	.short	0x000a
        /*0022*/ 	.short	0x0050
        /*0024*/ 	.byte	0x00, 0xf4, 0x21, 0x00


	//----- nvinfo : EIATTR_KPARAM_INFO
	.align		4
.L_15:
        /*0028*/ 	.byte	0x04, 0x17
        /*002a*/ 	.short	(.L_17 - .L_16)
.L_16:
        /*002c*/ 	.word	0x00000000
        /*0030*/ 	.short	0x0009
        /*0032*/ 	.short	0x0048
        /*0034*/ 	.byte	0x00, 0xf4, 0x21, 0x00


	//----- nvinfo : EIATTR_KPARAM_INFO
	.align		4
.L_17:
        /*0038*/ 	.byte	0x04, 0x17
        /*003a*/ 	.short	(.L_19 - .L_18)
.L_18:
        /*003c*/ 	.word	0x00000000
        /*0040*/ 	.short	0x0008
        /*0042*/ 	.short	0x0040
        /*0044*/ 	.byte	0x00, 0xf4, 0x21, 0x00


	//----- nvinfo : EIATTR_KPARAM_INFO
	.align		4
.L_19:
        /*0048*/ 	.byte	0x04, 0x17
        /*004a*/ 	.short	(.L_21 - .L_20)
.L_20:
        /*004c*/ 	.word	0x00000000
        /*0050*/ 	.short	0x0007
        /*0052*/ 	.short	0x0038
        /*0054*/ 	.byte	0x00, 0xf4, 0x21, 0x00


	//----- nvinfo : EIATTR_KPARAM_INFO
	.align		4
.L_21:
        /*0058*/ 	.byte	0x04, 0x17
        /*005a*/ 	.short	(.L_23 - .L_22)
.L_22:
        /*005c*/ 	.word	0x00000000
        /*0060*/ 	.short	0x0006
        /*0062*/ 	.short	0x0030
        /*0064*/ 	.byte	0x00, 0xf4, 0x21, 0x00


	//----- nvinfo : EIATTR_KPARAM_INFO
	.align		4
.L_23:
        /*0068*/ 	.byte	0x04, 0x17
        /*006a*/ 	.short	(.L_25 - .L_24)
.L_24:
        /*006c*/ 	.word	0x00000000
        /*0070*/ 	.short	0x0005
        /*0072*/ 	.short	0x0028
        /*0074*/ 	.byte	0x00, 0xf4, 0x21, 0x00


	//----- nvinfo : EIATTR_KPARAM_INFO
	.align		4
.L_25:
        /*0078*/ 	.byte	0x04, 0x17
        /*007a*/ 	.short	(.L_27 - .L_26)
.L_26:
        /*007c*/ 	.word	0x00000000
        /*0080*/ 	.short	0x0004
        /*0082*/ 	.short	0x0020
        /*0084*/ 	.byte	0x00, 0xf4, 0x21, 0x00


	//----- nvinfo : EIATTR_KPARAM_INFO
	.align		4
.L_27:
        /*0088*/ 	.byte	0x04, 0x17
        /*008a*/ 	.short	(.L_29 - .L_28)
.L_28:
        /*008c*/ 	.word	0x00000000
        /*0090*/ 	.short	0x0003
        /*0092*/ 	.short	0x0018
        /*0094*/ 	.byte	0x00, 0xf4, 0x21, 0x00


	//----- nvinfo : EIATTR_KPARAM_INFO
	.align		4
.L_29:
        /*0098*/ 	.byte	0x04, 0x17
        /*009a*/ 	.short	(.L_31 - .L_30)
.L_30:
        /*009c*/ 	.word	0x00000000
        /*00a0*/ 	.short	0x0002
        /*00a2*/ 	.short	0x0010
        /*00a4*/ 	.byte	0x00, 0xf4, 0x21, 0x00


	//----- nvinfo : EIATTR_KPARAM_INFO
	.align		4
.L_31:
        /*00a8*/ 	.byte	0x04, 0x17
        /*00aa*/ 	.short	(.L_33 - .L_32)
.L_32:
        /*00ac*/ 	.word	0x00000000
        /*00b0*/ 	.short	0x0001
        /*00b2*/ 	.short	0x0008
        /*00b4*/ 	.byte	0x00, 0xf4, 0x21, 0x00


	//----- nvinfo : EIATTR_KPARAM_INFO
	.align		4
.L_33:
        /*00b8*/ 	.byte	0x04, 0x17
        /*00ba*/ 	.short	(.L_35 - .L_34)
.L_34:
        /*00bc*/ 	.word	0x00000000
        /*00c0*/ 	.short	0x0000
        /*00c2*/ 	.short	0x0000
        /*00c4*/ 	.byte	0x00, 0xf4, 0x21, 0x00


	//----- nvinfo : EIATTR_SPARSE_MMA_MASK
	.align		4
.L_35:
        /*00c8*/ 	.byte	0x03, 0x50
        /*00ca*/ 	.short	0x0000


	//----- nvinfo : EIATTR_MAXREG_COUNT
	.align		4
        /*00cc*/ 	.byte	0x03, 0x1b
        /*00ce*/ 	.short	0x00ff


	//----- nvinfo : EIATTR_EXIT_INSTR_OFFSETS
	.align		4
        /*00d0*/ 	.byte	0x04, 0x1c
        /*00d2*/ 	.short	(.L_37 - .L_36)


	//   ....[0]....
.L_36:
        /*00d4*/ 	.word	0x000012d0


	//----- nvinfo : EIATTR_REQNTID
	.align		4
.L_37:
        /*00d8*/ 	.byte	0x04, 0x10
        /*00da*/ 	.short	(.L_39 - .L_38)
.L_38:
        /*00dc*/ 	.word	0x00000080
        /*00e0*/ 	.word	0x00000001
        /*00e4*/ 	.word	0x00000001


	//----- nvinfo : EIATTR_CBANK_PARAM_SIZE
	.align		4
.L_39:
        /*00e8*/ 	.byte	0x03, 0x19
        /*00ea*/ 	.short	0x005c


	//----- nvinfo : EIATTR_PARAM_CBANK
	.align		4
        /*00ec*/ 	.byte	0x04, 0x0a
        /*00ee*/ 	.short	(.L_41 - .L_40)
	.align		4
.L_40:
        /*00f0*/ 	.word	index@(.nv.constant0.triton_poi_fused__native_batch_norm_legit_no_training_add_relu_19)
        /*00f4*/ 	.short	0x0210
        /*00f6*/ 	.short	0x005c


	//----- nvinfo : EIATTR_SW_WAR
	.align		4
.L_41:
        /*00f8*/ 	.byte	0x04, 0x36
        /*00fa*/ 	.short	(.L_43 - .L_42)
.L_42:
        /*00fc*/ 	.word	0x00000008
.L_43:


//--------------------- .nv.callgraph             --------------------------
	.section	.nv.callgraph,"",@"SHT_CUDA_CALLGRAPH"
	.align	4
	.sectionentsize	8
	.align		4
        /*0000*/ 	.word	0x00000000
	.align		4
        /*0004*/ 	.word	0xffffffff
	.align		4
        /*0008*/ 	.word	0x00000000
	.align		4
        /*000c*/ 	.word	0xfffffffe
	.align		4
        /*0010*/ 	.word	0x00000000
	.align		4
        /*0014*/ 	.word	0xfffffffd
	.align		4
        /*0018*/ 	.word	0x00000000
	.align		4
        /*001c*/ 	.word	0xfffffffc


//--------------------- .nv.constant4             --------------------------
	.section	.nv.constant4,"a",@progbits
	.align	8
	.align		8
.nv.constant4:
        /*0000*/ 	.dword	_$_str
	.align		8
        /*0008*/ 	.dword	_$_str_$_2


//--------------------- .text.triton_poi_fused__native_batch_norm_legit_no_training_add_relu_19 --------------------------
	.section	.text.triton_poi_fused__native_batch_norm_legit_no_training_add_relu_19,"ax",@progbits
	.align	128
        .global         triton_poi_fused__native_batch_norm_legit_no_training_add_relu_19
        .type           triton_poi_fused__native_batch_norm_legit_no_training_add_relu_19,@function
        .size           triton_poi_fused__native_batch_norm_legit_no_training_add_relu_19,(.L_x_1 - triton_poi_fused__native_batch_norm_legit_no_training_add_relu_19)
        .other          triton_poi_fused__native_batch_norm_legit_no_training_add_relu_19,@"STO_CUDA_ENTRY STV_DEFAULT"
triton_poi_fused__native_batch_norm_legit_no_training_add_relu_19:
.text.triton_poi_fused__native_batch_norm_legit_no_training_add_relu_19:
[----:B------:R-:W-:Y:S01]  /*0000*/  LDC R1, c[0x0][0x28] ;  /* 0x00000a00ff017b82 */ /* 0x000fe20000000800 */
[----:B------:R-:W1:Y:S07]  /*0010*/  S2R R0, SR_TID.X ;  /* 0x0000000000007919 */ /* 0x000e6e0000002100 */
[----:B------:R-:W2:Y:S01]  /*0020*/  LDC.64 R20, c[0x0][0x228] ;  /* 0x00008a00ff147b82 */ /* 0x000ea20000000a00 */
[----:B------:R-:W-:Y:S01]  /*0030*/  ULDC.64 UR4, c[0x0][0x208] ;  /* 0x0000820000047ab9 */ /* 0x000fe20000000a00 */
[----:B------:R-:W3:Y:S06]  /*0040*/  S2R R5, SR_CTAID.X ;  /* 0x0000000000057919 */ /* 0x000eec0000002500 */
[----:B------:R-:W4:Y:S08]  /*0050*/  LDC.64 R30, c[0x0][0x220] ;  /* 0x00008800ff1e7b82 */ /* 0x000f300000000a00 */
[----:B------:R-:W5:Y:S08]  /*0060*/  LDC.64 R28, c[0x0][0x218] ;  /* 0x00008600ff1c7b82 */ /* 0x000f700000000a00 */
[----:B------:R-:W5:Y:S01]  /*0070*/  LDC.64 R42, c[0x0][0x230] ;  /* 0x00008c00ff2a7b82 */ /* 0x000f620000000a00 */
[----:B-1----:R-:W-:-:S07]  /*0080*/  SHF.L.U32 R0, R0, 0x2, RZ ;  /* 0x0000000200007819 */ /* 0x002fce00000006ff */
[----:B------:R-:W1:Y:S01]  /*0090*/  LDC.64 R40, c[0x0][0x238] ;  /* 0x00008e00ff287b82 */ /* 0x000e620000000a00 */
[----:B---3--:R-:W-:Y:S02]  /*00a0*/  SHF.R.S32.HI R3, RZ, 0x15, R5 ;  /* 0x00000015ff037819 */ /* 0x008fe40000011405 */
[----:B------:R-:W-:Y:S02]  /*00b0*/  LOP3.LUT R0, R0, 0x1fc, RZ, 0xc0, !PT ;  /* 0x000001fc00007812 */ /* 0x000fe400078ec0ff */
[----:B------:R-:W-:Y:S02]  /*00c0*/  SGXT R3, R3, 0x1 ;  /* 0x000000010303781a */ /* 0x000fe40000000200 */
[----:B------:R-:W-:-:S04]  /*00d0*/  LEA R0, R5, R0, 0xa ;  /* 0x0000000005007211 */ /* 0x000fc800078e50ff */
[----:B------:R-:W-:-:S04]  /*00e0*/  LEA.HI R2, R3, R0, RZ, 0xb ;  /* 0x0000000003027211 */ /* 0x000fc800078f58ff */
[----:B------:R-:W-:-:S04]  /*00f0*/  LOP3.LUT R5, R2, 0xfffff800, RZ, 0xc0, !PT ;  /* 0xfffff80002057812 */ /* 0x000fc800078ec0ff */
[----:B------:R-:W-:-:S05]  /*0100*/  IADD3 R38, R0, -R5, RZ ;  /* 0x8000000500267210 */ /* 0x000fca0007ffe0ff */
[----:B--2---:R-:W-:-:S06]  /*0110*/  IMAD.WIDE R24, R38, 0x4, R20 ;  /* 0x0000000426187825 */ /* 0x004fcc00078e0214 */
[----:B------:R-:W2:Y:S01]  /*0120*/  LDG.E.EL.128 R24, desc[UR4][R24.64] ;  /* 0x0000000418187981 */ /* 0x000ea2000c2e1d00 */
[----:B----4-:R-:W-:-:S04]  /*0130*/  IMAD.WIDE R16, R38, 0x4, R30 ;  /* 0x0000000426107825 */ /* 0x010fc800078e021e */
[----:B-----5:R-:W-:Y:S02]  /*0140*/  IMAD.WIDE R28, R0, 0x4, R28 ;  /* 0x00000004001c7825 */ /* 0x020fe400078e021c */
[----:B------:R-:W3:Y:S04]  /*0150*/  LDG.E.EL.128 R16, desc[UR4][R16.64] ;  /* 0x0000000410107981 */ /* 0x000ee8000c2e1d00 */
[----:B------:R-:W3:Y:S01]  /*0160*/  LDG.E.128 R8, desc[UR4][R28.64] ;  /* 0x000000041c087981 */ /* 0x000ee2000c1e1d00 */
[----:B0-----:R-:W-:-:S04]  /*0170*/  IMAD.WIDE R4, R38, 0x4, R42 ;  /* 0x0000000426047825 */ /* 0x001fc800078e022a */
[----:B-1----:R-:W-:Y:S02]  /*0180*/  IMAD.WIDE R12, R38, 0x4, R40 ;  /* 0x00000004260c7825 */ /* 0x002fe400078e0228 */
[----:B------:R-:W4:Y:S04]  /*0190*/  LDG.E.EL.128 R4, desc[UR4][R4.64] ;  /* 0x0000000404047981 */ /* 0x000f28000c2e1d00 */
[----:B------:R-:W4:Y:S01]  /*01a0*/  LDG.E.EL.128 R12, desc[UR4][R12.64] ;  /* 0x000000040c0c7981 */ /* 0x000f22000c2e1d00 */
[----:B------:R-:W-:-:S04]  /*01b0*/  IADD3 R2, R0, 0x200, RZ ;  /* 0x0000020000027810 */ /* 0x000fc80007ffe0ff */
[----:B------:R-:W-:-:S04]  /*01c0*/  LEA.HI R3, R3, R2, RZ, 0xb ;  /* 0x0000000203037211 */ /* 0x000fc800078f58ff */
[----:B------:R-:W-:-:S04]  /*01d0*/  LOP3.LUT R37, R3, 0xfffff800, RZ, 0xc0, !PT ;  /* 0xfffff80003257812 */ /* 0x000fc800078ec0ff */
[----:B------:R-:W-:Y:S01]  /*01e0*/  IADD3 R37, R2, -R37, RZ ;  /* 0x8000002502257210 */ /* 0x000fe20007ffe0ff */
[----:B------:R-:W-:-:S04]  /*01f0*/  HFMA2.MMA R2, -RZ, RZ, 1.625, 0 ;  /* 0x3e800000ff027435 */ /* 0x000fc800000001ff */
[----:B------:R-:W-:-:S04]  /*0200*/  IMAD.WIDE R20, R37, 0x4, R20 ;  /* 0x0000000425147825 */ /* 0x000fc800078e0214 */
[----:B------:R-:W-:Y:S02]  /*0210*/  IMAD.WIDE R32, R37, 0x4, R30 ;  /* 0x0000000425207825 */ /* 0x000fe400078e021e */
[----:B------:R-:W5:Y:S04]  /*0220*/  LDG.E.128 R28, desc[UR4][R28.64+0x800] ;  /* 0x000800041c1c7981 */ /* 0x000f68000c1e1d00 */
[----:B------:R-:W5:Y:S01]  /*0230*/  LDG.E.EL.128 R32, desc[UR4][R32.64] ;  /* 0x0000000420207981 */ /* 0x000f62000c2e1d00 */
[----:B--2---:R-:W-:Y:S01]  /*0240*/  FADD R25, R25, 9.9999997473787516356e-06 ;  /* 0x3727c5ac19197421 */ /* 0x004fe20000000000 */
[----:B------:R-:W-:-:S03]  /*0250*/  FADD R23, R24, 9.9999997473787516356e-06 ;  /* 0x3727c5ac18177421 */ /* 0x000fc60000000000 */
[----:B------:R-:W0:Y:S08]  /*0260*/  MUFU.SQRT R24, R25 ;  /* 0x0000001900187308 */ /* 0x000e300000002000 */
[----:B------:R-:W1:Y:S01]  /*0270*/  MUFU.SQRT R22, R23 ;  /* 0x0000001700167308 */ /* 0x000e620000002000 */
[C---:B0-----:R-:W-:Y:S02]  /*0280*/  FSETP.GT.AND P1, PT, R24.reuse, 8.50705917302346158658e+37, PT ;  /* 0x7e8000001800780b */ /* 0x041fe40003f24000 */
[----:B------:R-:W-:-:S02]  /*0290*/  FSETP.GEU.AND P3, PT, R24, 1.175494350822287508e-38, PT ;  /* 0x008000001800780b */ /* 0x000fc40003f6e000 */
[C---:B-1----:R-:W-:Y:S02]  /*02a0*/  FSETP.GT.AND P0, PT, R22.reuse, 8.50705917302346158658e+37, PT ;  /* 0x7e8000001600780b */ /* 0x042fe40003f04000 */
[----:B------:R-:W-:-:S07]  /*02b0*/  FSETP.GEU.AND P2, PT, R22, 1.175494350822287508e-38, PT ;  /* 0x008000001600780b */ /* 0x000fce0003f4e000 */
[----:B------:R-:W-:-:S04]  /*02c0*/  @P1 FMUL R24, R24, 0.25 ;  /* 0x3e80000018181820 */ /* 0x000fc80000400000 */
[----:B------:R-:W-:Y:S01]  /*02d0*/  @!P3 FMUL R24, R24, 16777216 ;  /* 0x4b8000001818b820 */ /* 0x000fe20000400000 */
[----:B------:R-:W-:-:S04]  /*02e0*/  @P0 FMUL R22, R22, 0.25 ;  /* 0x3e80000016160820 */ /* 0x000fc80000400000 */
[----:B------:R-:W-:Y:S01]  /*02f0*/  @!P2 FMUL R22, R22, 16777216 ;  /* 0x4b8000001616a820 */ /* 0x000fe20000400000 */
[----:B------:R-:W-:Y:S01]  /*0300*/  MUFU.RCP R24, R24 ;  /* 0x0000001800187308 */ /* 0x000fe20000001000 */
[----:B---3--:R-:W-:Y:S01]  /*0310*/  FADD R8, R8, -R16 ;  /* 0x8000001008087221 */ /* 0x008fe20000000000 */
[----:B------:R-:W-:-:S06]  /*0320*/  FADD R9, R9, -R17 ;  /* 0x8000001109097221 */ /* 0x000fcc0000000000 */
[----:B------:R0:W1:Y:S01]  /*0330*/  MUFU.RCP R3, R22 ;  /* 0x0000001600037308 */ /* 0x0000620000001000 */
[C---:B------:R-:W-:Y:S02]  /*0340*/  FSEL R16, R2.reuse, 1, P0 ;  /* 0x3f80000002107808 */ /* 0x040fe40000000000 */
[----:B------:R-:W-:-:S03]  /*0350*/  FSEL R17, R2, 1, P1 ;  /* 0x3f80000002117808 */ /* 0x000fc60000800000 */
[----:B------:R-:W-:Y:S02]  /*0360*/  @!P2 FMUL R16, R16, 16777216 ;  /* 0x4b8000001010a820 */ /* 0x000fe40000400000 */
[----:B------:R-:W-:Y:S01]  /*0370*/  @!P3 FMUL R17, R17, 16777216 ;  /* 0x4b8000001111b820 */ /* 0x000fe20000400000 */
[----:B0-----:R-:W2:Y:S01]  /*0380*/  LDG.E.EL.128 R20, desc[UR4][R20.64] ;  /* 0x0000000414147981 */ /* 0x001ea2000c2e1d00 */
[----:B------:R-:W-:Y:S01]  /*0390*/  FADD R27, R27, 9.9999997473787516356e-06 ;  /* 0x3727c5ac1b1b7421 */ /* 0x000fe20000000000 */
[----:B-1----:R-:W-:Y:S01]  /*03a0*/  FMUL R3, R3, R16 ;  /* 0x0000001003037220 */ /* 0x002fe20000400000 */
[----:B------:R-:W-:Y:S01]  /*03b0*/  FMUL R16, R24, R17 ;  /* 0x0000001118107220 */ /* 0x000fe20000400000 */
[----:B------:R-:W-:Y:S02]  /*03c0*/  FADD R17, R26, 9.9999997473787516356e-06 ;  /* 0x3727c5ac1a117421 */ /* 0x000fe40000000000 */
[----:B------:R-:W0:Y:S08]  /*03d0*/  MUFU.SQRT R26, R27 ;  /* 0x0000001b001a7308 */ /* 0x000e300000002000 */
[----:B------:R-:W1:Y:S01]  /*03e0*/  MUFU.SQRT R25, R17 ;  /* 0x0000001100197308 */ /* 0x000e620000002000 */
[----:B0-----:R-:W-:-:S02]  /*03f0*/  FSETP.GT.AND P1, PT, R26, 8.50705917302346158658e+37, PT ;  /* 0x7e8000001a00780b */ /* 0x001fc40003f24000 */
[----:B------:R-:W-:Y:S02]  /*0400*/  FSETP.GEU.AND P3, PT, R26, 1.175494350822287508e-38, PT ;  /* 0x008000001a00780b */ /* 0x000fe40003f6e000 */
[C---:B-1----:R-:W-:Y:S02]  /*0410*/  FSETP.GT.AND P0, PT, R25.reuse, 8.50705917302346158658e+37, PT ;  /* 0x7e8000001900780b */ /* 0x042fe40003f04000 */
[----:B------:R-:W-:-:S07]  /*0420*/  FSETP.GEU.AND P2, PT, R25, 1.175494350822287508e-38, PT ;  /* 0x008000001900780b */ /* 0x000fce0003f4e000 */
[----:B------:R-:W-:-:S04]  /*0430*/  @P1 FMUL R26, R26, 0.25 ;  /* 0x3e8000001a1a1820 */ /* 0x000fc80000400000 */
[----:B------:R-:W-:Y:S01]  /*0440*/  @P0 FMUL R25, R25, 0.25 ;  /* 0x3e80000019190820 */ /* 0x000fe20000400000 */
[----:B------:R-:W-:-:S03]  /*0450*/  @!P3 FMUL R26, R26, 16777216 ;  /* 0x4b8000001a1ab820 */ /* 0x000fc60000400000 */
[----:B------:R-:W-:Y:S01]  /*0460*/  @!P2 FMUL R25, R25, 16777216 ;  /* 0x4b8000001919a820 */ /* 0x000fe20000400000 */
[----:B------:R-:W-:Y:S01]  /*0470*/  FMUL R3, R3, R8 ;  /* 0x0000000803037220 */ /* 0x000fe20000400000 */
[----:B------:R-:W-:Y:S01]  /*0480*/  FMUL R16, R16, R9 ;  /* 0x0000000910107220 */ /* 0x000fe20000400000 */
[----:B------:R-:W0:Y:S02]  /*0490*/  MUFU.RCP R24, R26 ;  /* 0x0000001a00187308 */ /* 0x000e240000001000 */
[----:B----4-:R-:W-:Y:S01]  /*04a0*/  FFMA R3, R4, R3, R12 ;  /* 0x0000000304037223 */ /* 0x010fe2000000000c */
[----:B------:R-:W-:Y:S01]  /*04b0*/  FFMA R36, R5, R16, R13 ;  /* 0x0000001005247223 */ /* 0x000fe2000000000d */
[----:B------:R-:W-:-:S04]  /*04c0*/  FADD R4, R10, -R18 ;  /* 0x800000120a047221 */ /* 0x000fc80000000000 */
[----:B------:R-:W1:Y:S01]  /*04d0*/  MUFU.RCP R25, R25 ;  /* 0x0000001900197308 */ /* 0x000e620000001000 */
[----:B------:R-:W-:Y:S01]  /*04e0*/  FADD R5, R11, -R19 ;  /* 0x800000130b057221 */ /* 0x000fe20000000000 */
[C---:B------:R-:W-:Y:S02]  /*04f0*/  FSEL R10, R2.reuse, 1, P0 ;  /* 0x3f800000020a7808 */ /* 0x040fe40000000000 */
[----:B------:R-:W-:Y:S01]  /*0500*/  FSEL R11, R2, 1, P1 ;  /* 0x3f800000020b7808 */ /* 0x000fe20000800000 */
[----:B------:R-:W-:-:S04]  /*0510*/  IMAD.WIDE R8, R37, 0x4, R42 ;  /* 0x0000000425087825 */ /* 0x000fc800078e022a */
[----:B------:R-:W-:Y:S01]  /*0520*/  @!P2 FMUL R10, R10, 16777216 ;  /* 0x4b8000000a0aa820 */ /* 0x000fe20000400000 */
[----:B------:R-:W3:Y:S01]  /*0530*/  LDC.64 R42, c[0x0][0x250] ;  /* 0x00009400ff2a7b82 */ /* 0x000ee20000000a00 */
[----:B------:R-:W-:Y:S01]  /*0540*/  @!P3 FMUL R11, R11, 16777216 ;  /* 0x4b8000000b0bb820 */ /* 0x000fe20000400000 */
[----:B------:R-:W-:-:S04]  /*0550*/  IMAD.WIDE R16, R37, 0x4, R40 ;  /* 0x0000000425107825 */ /* 0x000fc800078e0228 */
[----:B0-----:R-:W-:Y:S01]  /*0560*/  FMUL R24, R24, R11 ;  /* 0x0000000b18187220 */ /* 0x001fe20000400000 */
[----:B-1----:R-:W-:Y:S01]  /*0570*/  FMUL R25, R25, R10 ;  /* 0x0000000a19197220 */ /* 0x002fe20000400000 */
[----:B------:R-:W4:Y:S01]  /*0580*/  LDG.E.EL.128 R16, desc[UR4][R16.64] ;  /* 0x0000000410107981 */ /* 0x000f22000c2e1d00 */
[----:B------:R-:W0:Y:S03]  /*0590*/  LDC.64 R40, c[0x0][0x248] ;  /* 0x00009200ff287b82 */ /* 0x000e260000000a00 */
[----:B------:R-:W4:Y:S01]  /*05a0*/  LDG.E.EL.128 R8, desc[UR4][R8.64] ;  /* 0x0000000408087981 */ /* 0x000f22000c2e1d00 */
[----:B------:R-:W-:Y:S01]  /*05b0*/  FMUL R25, R25, R4 ;  /* 0x0000000419197220 */ /* 0x000fe20000400000 */
[----:B------:R-:W-:-:S03]  /*05c0*/  FMUL R24, R24, R5 ;  /* 0x0000000518187220 */ /* 0x000fc60000400000 */
[----:B------:R-:W1:Y:S01]  /*05d0*/  LDC.64 R4, c[0x0][0x240] ;  /* 0x00009000ff047b82 */ /* 0x000e620000000a00 */
[----:B-----5:R-:W-:Y:S01]  /*05e0*/  FADD R30, R30, -R34 ;  /* 0x800000221e1e7221 */ /* 0x020fe20000000000 */
[----:B------:R-:W-:Y:S01]  /*05f0*/  FADD R28, R28, -R32 ;  /* 0x800000201c1c7221 */ /* 0x000fe20000000000 */
[----:B------:R-:W-:Y:S01]  /*0600*/  FADD R33, R29, -R33 ;  /* 0x800000211d217221 */ /* 0x000fe20000000000 */
[----:B--2---:R-:W-:Y:S01]  /*0610*/  FADD R22, R22, 9.9999997473787516356e-06 ;  /* 0x3727c5ac16167421 */ /* 0x004fe20000000000 */
[----:B------:R-:W-:Y:S01]  /*0620*/  FADD R20, R20, 9.9999997473787516356e-06 ;  /* 0x3727c5ac14147421 */ /* 0x000fe20000000000 */
[----:B------:R-:W-:Y:S02]  /*0630*/  FADD R21, R21, 9.9999997473787516356e-06 ;  /* 0x3727c5ac15157421 */ /* 0x000fe40000000000 */
[----:B------:R-:W2:Y:S08]  /*0640*/  MUFU.SQRT R13, R22 ;  /* 0x00000016000d7308 */ /* 0x000eb00000002000 */
[----:B------:R-:W5:Y:S08]  /*0650*/  MUFU.SQRT R26, R20 ;  /* 0x00000014001a7308 */ /* 0x000f700000002000 */
[----:B------:R-:W0:Y:S01]  /*0660*/  MUFU.SQRT R12, R21 ;  /* 0x00000015000c7308 */ /* 0x000e220000002000 */
[----:B--2---:R-:W-:-:S02]  /*0670*/  FSETP.GT.AND P2, PT, R13, 8.50705917302346158658e+37, PT ;  /* 0x7e8000000d00780b */ /* 0x004fc40003f44000 */
[----:B------:R-:W-:Y:S02]  /*0680*/  FSETP.GEU.AND P5, PT, R13, 1.175494350822287508e-38, PT ;  /* 0x008000000d00780b */ /* 0x000fe40003fae000 */
[C---:B-----5:R-:W-:Y:S02]  /*0690*/  FSETP.GT.AND P0, PT, R26.reuse, 8.50705917302346158658e+37, PT ;  /* 0x7e8000001a00780b */ /* 0x060fe40003f04000 */
[----:B------:R-:W-:Y:S02]  /*06a0*/  FSETP.GEU.AND P3, PT, R26, 1.175494350822287508e-38, PT ;  /* 0x008000001a00780b */ /* 0x000fe40003f6e000 */
[C---:B0-----:R-:W-:Y:S02]  /*06b0*/  FSETP.GT.AND P1, PT, R12.reuse, 8.50705917302346158658e+37, PT ;  /* 0x7e8000000c00780b */ /* 0x041fe40003f24000 */
[----:B------:R-:W-:-:S03]  /*06c0*/  FSETP.GEU.AND P4, PT, R12, 1.175494350822287508e-38, PT ;  /* 0x008000000c00780b */ /* 0x000fc60003f8e000 */
[----:B------:R-:W-:-:S04]  /*06d0*/  @P2 FMUL R13, R13, 0.25 ;  /* 0x3e8000000d0d2820 */ /* 0x000fc80000400000 */
[----:B------:R-:W-:Y:S01]  /*06e0*/  @P0 FMUL R26, R26, 0.25 ;  /* 0x3e8000001a1a0820 */ /* 0x000fe20000400000 */
[----:B------:R-:W-:Y:S01]  /*06f0*/  @!P5 FMUL R13, R13, 16777216 ;  /* 0x4b8000000d0dd820 */ /* 0x000fe20000400000 */
[----:B------:R-:W-:Y:S02]  /*0700*/  FFMA R20, R6, R25, R14 ;  /* 0x0000001906147223 */ /* 0x000fe4000000000e */
[----:B------:R-:W-:Y:S01]  /*0710*/  @!P3 FMUL R26, R26, 16777216 ;  /* 0x4b8000001a1ab820 */ /* 0x000fe20000400000 */
[----:B------:R-:W-:Y:S01]  /*0720*/  @P1 FMUL R12, R12, 0.25 ;  /* 0x3e8000000c0c1820 */ /* 0x000fe20000400000 */
[----:B------:R-:W0:Y:S03]  /*0730*/  MUFU.RCP R25, R13 ;  /* 0x0000000d00197308 */ /* 0x000e260000001000 */
[----:B------:R-:W-:Y:S01]  /*0740*/  @!P4 FMUL R12, R12, 16777216 ;  /* 0x4b8000000c0cc820 */ /* 0x000fe20000400000 */
[----:B------:R-:W-:-:S04]  /*0750*/  FSEL R14, R2, 1, P2 ;  /* 0x3f800000020e7808 */ /* 0x000fc80001000000 */
[----:B------:R-:W2:Y:S01]  /*0760*/  MUFU.RCP R22, R26 ;  /* 0x0000001a00167308 */ /* 0x000ea20000001000 */
[----:B------:R-:W-:Y:S01]  /*0770*/  FFMA R21, R7, R24, R15 ;  /* 0x0000001807157223 */ /* 0x000fe2000000000f */
[----:B------:R-:W-:Y:S01]  /*0780*/  FSEL R7, R2, 1, P0 ;  /* 0x3f80000002077808 */ /* 0x000fe20000000000 */
[----:B------:R-:W-:-:S05]  /*0790*/  @!P5 FMUL R14, R14, 16777216 ;  /* 0x4b8000000e0ed820 */ /* 0x000fca0000400000 */
[----:B------:R-:W5:Y:S01]  /*07a0*/  MUFU.RCP R12, R12 ;  /* 0x0000000c000c7308 */ /* 0x000f620000001000 */
[----:B------:R-:W-:Y:S01]  /*07b0*/  FSEL R15, R2, 1, P1 ;  /* 0x3f800000020f7808 */ /* 0x000fe20000800000 */
[----:B------:R-:W-:Y:S01]  /*07c0*/  @!P3 FMUL R7, R7, 16777216 ;  /* 0x4b8000000707b820 */ /* 0x000fe20000400000 */
[----:B0-----:R-:W-:-:S03]  /*07d0*/  FMUL R25, R25, R14 ;  /* 0x0000000e19197220 */ /* 0x001fc60000400000 */
[----:B------:R-:W-:Y:S01]  /*07e0*/  @!P4 FMUL R15, R15, 16777216 ;  /* 0x4b8000000f0fc820 */ /* 0x000fe20000400000 */
[----:B--2---:R-:W-:Y:S01]  /*07f0*/  FMUL R7, R22, R7 ;  /* 0x0000000716077220 */ /* 0x004fe20000400000 */
[----:B------:R-:W-:Y:S02]  /*0800*/  FMUL R25, R25, R30 ;  /* 0x0000001e19197220 */ /* 0x000fe40000400000 */
[----:B-----5:R-:W-:Y:S01]  /*0810*/  FMUL R22, R12, R15 ;  /* 0x0000000f0c167220 */ /* 0x020fe20000400000 */
[----:B------:R-:W-:Y:S01]  /*0820*/  FMUL R15, R7, R28 ;  /* 0x0000001c070f7220 */ /* 0x000fe20000400000 */
[----:B------:R-:W-:-:S04]  /*0830*/  IMAD.WIDE R6, R38, 0x4, R40 ;  /* 0x0000000426067825 */ /* 0x000fc800078e0228 */
[----:B----4-:R-:W-:Y:S01]  /*0840*/  FFMA R10, R10, R25, R18 ;  /* 0x000000190a0a7223 */ /* 0x010fe20000000012 */
[----:B-1----:R-:W-:-:S04]  /*0850*/  IMAD.WIDE R28, R0, 0x4, R4 ;  /* 0x00000004001c7825 */ /* 0x002fc800078e0204 */
[----:B------:R-:W-:Y:S01]  /*0860*/  FFMA R8, R8, R15, R16 ;  /* 0x0000000f08087223 */ /* 0x000fe20000000010 */
[----:B------:R-:W2:Y:S01]  /*0870*/  LDG.E.EL.128 R4, desc[UR4][R6.64] ;  /* 0x0000000406047981 */ /* 0x000ea2000c2e1d00 */
[----:B---3--:R-:W-:-:S03]  /*0880*/  IMAD.WIDE R24, R38, 0x4, R42 ;  /* 0x0000000426187825 */ /* 0x008fc600078e022a */
[----:B------:R-:W2:Y:S04]  /*0890*/  LDG.E.128 R12, desc[UR4][R28.64] ;  /* 0x000000041c0c7981 */ /* 0x000ea8000c1e1d00 */
[----:B------:R-:W3:Y:S01]  /*08a0*/  LDG.E.EL.128 R24, desc[UR4][R24.64] ;  /* 0x0000000418187981 */ /* 0x000ee2000c2e1d00 */
[----:B------:R-:W-:Y:S01]  /*08b0*/  FMUL R22, R22, R33 ;  /* 0x0000002116167220 */ /* 0x000fe20000400000 */
[----:B------:R-:W-:-:S04]  /*08c0*/  IMAD.WIDE R32, R37, 0x4, R40 ;  /* 0x0000000425207825 */ /* 0x000fc800078e0228 */
[----:B------:R-:W-:Y:S02]  /*08d0*/  FADD R16, R31, -R35 ;  /* 0x800000231f107221 */ /* 0x000fe40000000000 */
[----:B------:R-:W4:Y:S04]  /*08e0*/  LDG.E.128 R28, desc[UR4][R28.64+0x800] ;  /* 0x000800041c1c7981 */ /* 0x000f28000c1e1d00 */
[----:B------:R-:W4:Y:S01]  /*08f0*/  LDG.E.EL.128 R32, desc[UR4][R32.64] ;  /* 0x0000000420207981 */ /* 0x000f22000c2e1d00 */
[----:B------:R-:W-:Y:S01]  /*0900*/  FFMA R9, R9, R22, R17 ;  /* 0x0000001609097223 */ /* 0x000fe20000000011 */
[----:B--2---:R-:W-:Y:S01]  /*0910*/  FADD R5, R13, -R5 ;  /* 0x800000050d057221 */ /* 0x004fe20000000000 */
[----:B------:R-:W-:Y:S01]  /*0920*/  FADD R4, R12, -R4 ;  /* 0x800000040c047221 */ /* 0x000fe20000000000 */
[----:B---3--:R-:W-:Y:S01]  /*0930*/  FADD R13, R24, 9.9999997473787516356e-06 ;  /* 0x3727c5ac180d7421 */ /* 0x008fe20000000000 */
[----:B------:R-:W-:-:S05]  /*0940*/  FADD R12, R25, 9.9999997473787516356e-06 ;  /* 0x3727c5ac190c7421 */ /* 0x000fca0000000000 */
[----:B------:R-:W0:Y:S01]  /*0950*/  MUFU.SQRT R13, R13 ;  /* 0x0000000d000d7308 */ /* 0x000e220000002000 */
[----:B------:R-:W-:Y:S01]  /*0960*/  FADD R26, R26, 9.9999997473787516356e-06 ;  /* 0x3727c5ac1a1a7421 */ /* 0x000fe20000000000 */
[----:B------:R-:W-:-:S06]  /*0970*/  FADD R27, R27, 9.9999997473787516356e-06 ;  /* 0x3727c5ac1b1b7421 */ /* 0x000fcc0000000000 */
[----:B------:R-:W1:Y:S01]  /*0980*/  MUFU.SQRT R12, R12 ;  /* 0x0000000c000c7308 */ /* 0x000e620000002000 */
[----:B------:R-:W-:Y:S01]  /*0990*/  FADD R6, R14, -R6 ;  /* 0x800000060e067221 */ /* 0x000fe20000000000 */
[----:B------:R-:W-:-:S06]  /*09a0*/  FADD R7, R15, -R7 ;  /* 0x800000070f077221 */ /* 0x000fcc0000000000 */
[----:B------:R-:W2:Y:S01]  /*09b0*/  MUFU.SQRT R14, R26 ;  /* 0x0000001a000e7308 */ /* 0x000ea20000002000 */
[----:B0-----:R-:W-:-:S07]  /*09c0*/  FSETP.GT.AND P6, PT, R13, 8.50705917302346158658e+37, PT ;  /* 0x7e8000000d00780b */ /* 0x001fce0003fc4000 */
[----:B------:R0:W3:Y:S01]  /*09d0*/  MUFU.SQRT R15, R27 ;  /* 0x0000001b000f7308 */ /* 0x0000e20000002000 */
[C---:B-1----:R-:W-:Y:S02]  /*09e0*/  FSETP.GT.AND P5, PT, R12.reuse, 8.50705917302346158658e+37, PT ;  /* 0x7e8000000c00780b */ /* 0x042fe40003fa4000 */
[----:B------:R-:W-:Y:S02]  /*09f0*/  FSETP.GEU.AND P3, PT, R12, 1.175494350822287508e-38, PT ;  /* 0x008000000c00780b */ /* 0x000fe40003f6e000 */
[C---:B------:R-:W-:Y:S02]  /*0a00*/  FSETP.GEU.AND P4, PT, R13.reuse, 1.175494350822287508e-38, PT ;  /* 0x008000000d00780b */ /* 0x040fe40003f8e000 */
[----:B--2---:R-:W-:Y:S01]  /*0a10*/  FSETP.GT.AND P2, PT, R14, 8.50705917302346158658e+37, PT ;  /* 0x7e8000000e00780b */ /* 0x004fe20003f44000 */
[----:B------:R-:W-:Y:S01]  /*0a20*/  @P6 FMUL R13, R13, 0.25 ;  /* 0x3e8000000d0d6820 */ /* 0x000fe20000400000 */
[----:B------:R-:W-:Y:S01]  /*0a30*/  FSEL R24, R2, 1, P6 ;  /* 0x3f80000002187808 */ /* 0x000fe20003000000 */
[----:B----4-:R-:W-:Y:S01]  /*0a40*/  FADD R17, R28, -R32 ;  /* 0x800000201c117221 */ /* 0x010fe20000000000 */
[----:B------:R-:W-:Y:S01]  /*0a50*/  FSETP.GEU.AND P1, PT, R14, 1.175494350822287508e-38, PT ;  /* 0x008000000e00780b */ /* 0x000fe20003f2e000 */
[----:B------:R-:W-:Y:S01]  /*0a60*/  FADD R22, R30, -R34 ;  /* 0x800000221e167221 */ /* 0x000fe20000000000 */
[----:B------:R-:W-:Y:S01]  /*0a70*/  FADD R39, R31, -R35 ;  /* 0x800000231f277221 */ /* 0x000fe20000000000 */
[----:B0-----:R-:W0:Y:S01]  /*0a80*/  LDC.64 R26, c[0x0][0x258] ;  /* 0x00009600ff1a7b82 */ /* 0x001e220000000a00 */
[C---:B---3--:R-:W-:Y:S01]  /*0a90*/  FSETP.GT.AND P0, PT, R15.reuse, 8.50705917302346158658e+37, PT ;  /* 0x7e8000000f00780b */ /* 0x048fe20003f04000 */
[----:B------:R-:W-:Y:S01]  /*0aa0*/  @P5 FMUL R12, R12, 0.25 ;  /* 0x3e8000000c0c5820 */ /* 0x000fe20000400000 */
[----:B------:R-:W-:-:S03]  /*0ab0*/  FSETP.GEU.AND P6, PT, R15, 1.175494350822287508e-38, PT ;  /* 0x008000000f00780b */ /* 0x000fc60003fce000 */
[----:B------:R-:W-:Y:S01]  /*0ac0*/  @!P3 FMUL R12, R12, 16777216 ;  /* 0x4b8000000c0cb820 */ /* 0x000fe20000400000 */
[----:B------:R-:W-:Y:S01]  /*0ad0*/  @P2 FMUL R14, R14, 0.25 ;  /* 0x3e8000000e0e2820 */ /* 0x000fe20000400000 */
[----:B------:R-:W-:Y:S01]  /*0ae0*/  @!P4 FMUL R13, R13, 16777216 ;  /* 0x4b8000000d0dc820 */ /* 0x000fe20000400000 */
[----:B------:R-:W-:Y:S01]  /*0af0*/  FSEL R25, R2, 1, P5 ;  /* 0x3f80000002197808 */ /* 0x000fe20002800000 */
[----:B------:R1:W2:Y:S01]  /*0b00*/  MUFU.RCP R28, R12 ;  /* 0x0000000c001c7308 */ /* 0x0002a20000001000 */
[----:B------:R-:W3:Y:S03]  /*0b10*/  LDC.64 R30, c[0x0][0x260] ;  /* 0x00009800ff1e7b82 */ /* 0x000ee60000000a00 */
[----:B------:R-:W-:Y:S01]  /*0b20*/  @P0 FMUL R15, R15, 0.25 ;  /* 0x3e8000000f0f0820 */ /* 0x000fe20000400000 */
[----:B------:R-:W-:-:S03]  /*0b30*/  @!P1 FMUL R14, R14, 16777216 ;  /* 0x4b8000000e0e9820 */ /* 0x000fc60000400000 */
[----:B------:R-:W-:Y:S01]  /*0b40*/  @!P6 FMUL R15, R15, 16777216 ;  /* 0x4b8000000f0fe820 */ /* 0x000fe20000400000 */
[----:B------:R-:W4:Y:S01]  /*0b50*/  MUFU.RCP R13, R13 ;  /* 0x0000000d000d7308 */ /* 0x000f220000001000 */
[----:B------:R-:W-:Y:S01]  /*0b60*/  @!P3 FMUL R25, R25, 16777216 ;  /* 0x4b8000001919b820 */ /* 0x000fe20000400000 */
[----:B-1----:R-:W-:-:S06]  /*0b70*/  FSEL R12, R2, 1, P0 ;  /* 0x3f800000020c7808 */ /* 0x002fcc0000000000 */
[----:B------:R-:W1:Y:S01]  /*0b80*/  MUFU.RCP R14, R14 ;  /* 0x0000000e000e7308 */ /* 0x000e620000001000 */
[----:B--2---:R-:W-:Y:S01]  /*0b90*/  FMUL R28, R28, R25 ;  /* 0x000000191c1c7220 */ /* 0x004fe20000400000 */
[----:B------:R-:W-:-:S06]  /*0ba0*/  FSEL R25, R2, 1, P2 ;  /* 0x3f80000002197808 */ /* 0x000fcc0001000000 */
[----:B------:R-:W2:Y:S01]  /*0bb0*/  MUFU.RCP R15, R15 ;  /* 0x0000000f000f7308 */ /* 0x000ea20000001000 */
[----:B------:R-:W-:Y:S01]  /*0bc0*/  @!P4 FMUL R24, R24, 16777216 ;  /* 0x4b8000001818c820 */ /* 0x000fe20000400000 */
[----:B------:R-:W-:Y:S01]  /*0bd0*/  @!P1 FMUL R25, R25, 16777216 ;  /* 0x4b80000019199820 */ /* 0x000fe20000400000 */
[----:B------:R-:W-:Y:S02]  /*0be0*/  @!P6 FMUL R12, R12, 16777216 ;  /* 0x4b8000000c0ce820 */ /* 0x000fe40000400000 */
[----:B----4-:R-:W-:Y:S01]  /*0bf0*/  FMUL R13, R13, R24 ;  /* 0x000000180d0d7220 */ /* 0x010fe20000400000 */
[----:B-1----:R-:W-:-:S03]  /*0c00*/  FMUL R41, R14, R25 ;  /* 0x000000190e297220 */ /* 0x002fc60000400000 */
[----:B------:R-:W-:Y:S01]  /*0c10*/  FMUL R25, R13, R4 ;  /* 0x000000040d197220 */ /* 0x000fe20000400000 */
[----:B------:R-:W-:Y:S01]  /*0c20*/  FMUL R41, R41, R6 ;  /* 0x0000000629297220 */ /* 0x000fe20000400000 */
[----:B--2---:R-:W-:Y:S01]  /*0c30*/  FMUL R40, R15, R12 ;  /* 0x0000000c0f287220 */ /* 0x004fe20000400000 */
[----:B---3--:R-:W-:-:S04]  /*0c40*/  IMAD.WIDE R12, R38, 0x4, R30 ;  /* 0x00000004260c7825 */ /* 0x008fc800078e021e */
[----:B------:R-:W-:Y:S01]  /*0c50*/  FMUL R40, R40, R7 ;  /* 0x0000000728287220 */ /* 0x000fe20000400000 */
[----:B0-----:R-:W-:-:S04]  /*0c60*/  IMAD.WIDE R6, R38, 0x4, R26 ;  /* 0x0000000426067825 */ /* 0x001fc800078e021a */
[----:B------:R-:W-:Y:S01]  /*0c70*/  FMUL R28, R28, R5 ;  /* 0x000000051c1c7220 */ /* 0x000fe20000400000 */
[----:B------:R-:W2:Y:S04]  /*0c80*/  LDG.E.EL.128 R12, desc[UR4][R12.64] ;  /* 0x000000040c0c7981 */ /* 0x000ea8000c2e1d00 */
[----:B------:R-:W2:Y:S01]  /*0c90*/  LDG.E.EL.128 R4, desc[UR4][R6.64] ;  /* 0x0000000406047981 */ /* 0x000ea2000c2e1d00 */
[----:B------:R-:W-:-:S04]  /*0ca0*/  IMAD.WIDE R44, R37, 0x4, R42 ;  /* 0x00000004252c7825 */ /* 0x000fc800078e022a */
[----:B------:R-:W-:-:S04]  /*0cb0*/  IMAD.WIDE R42, R37, 0x4, R26 ;  /* 0x00000004252a7825 */ /* 0x000fc800078e021a */
[----:B------:R-:W-:Y:S01]  /*0cc0*/  FADD R18, R29, -R33 ;  /* 0x800000211d127221 */ /* 0x000fe20000000000 */
[----:B------:R-:W-:-:S06]  /*0cd0*/  IMAD.WIDE R32, R37, 0x4, R30 ;  /* 0x0000000425207825 */ /* 0x000fcc00078e021e */
[----:B------:R-:W3:Y:S01]  /*0ce0*/  LDG.E.EL.128 R32, desc[UR4][R32.64] ;  /* 0x0000000420207981 */ /* 0x000ee2000c2e1d00 */
[----:B--2---:R-:W-:-:S03]  /*0cf0*/  FFMA R4, R4, R25, R12 ;  /* 0x0000001904047223 */ /* 0x004fc6000000000c */
[----:B------:R-:W2:Y:S01]  /*0d00*/  LDG.E.EL.128 R24, desc[UR4][R44.64] ;  /* 0x000000042c187981 */ /* 0x000ea2000c2e1d00 */
[----:B------:R-:W-:-:S03]  /*0d10*/  FFMA R5, R5, R28, R13 ;  /* 0x0000001c05057223 */ /* 0x000fc6000000000d */
[----:B------:R-:W3:Y:S01]  /*0d20*/  LDG.E.EL.128 R28, desc[UR4][R42.64] ;  /* 0x000000042a1c7981 */ /* 0x000ee2000c2e1d00 */
[----:B------:R-:W-:Y:S01]  /*0d30*/  FFMA R40, R7, R40, R15 ;  /* 0x0000002807287223 */ /* 0x000fe2000000000f */
[----:B------:R-:W-:Y:S01]  /*0d40*/  FFMA R41, R6, R41, R14 ;  /* 0x0000002906297223 */ /* 0x000fe2000000000e */
[----:B------:R-:W-:-:S04]  /*0d50*/  FADD R23, R23, 9.9999997473787516356e-06 ;  /* 0x3727c5ac17177421 */ /* 0x000fc80000000000 */
[----:B------:R-:W-:Y:S01]  /*0d60*/  MUFU.SQRT R14, R23 ;  /* 0x00000017000e7308 */ /* 0x000fe20000002000 */
[----:B------:R-:W-:Y:S01]  /*0d70*/  FSETP.GEU.AND P6, PT, R36, -R5, PT ;  /* 0x800000052400720b */ /* 0x000fe20003fce000 */
[----:B------:R-:W-:-:S05]  /*0d80*/  FADD R5, R5, R36 ;  /* 0x0000002405057221 */ /* 0x000fca0000000000 */
[----:B------:R-:W-:Y:S01]  /*0d90*/  FSEL R5, R5, RZ, P6 ;  /* 0x000000ff05057208 */ /* 0x000fe20003000000 */
[----:B--2---:R-:W-:-:S04]  /*0da0*/  FADD R24, R24, 9.9999997473787516356e-06 ;  /* 0x3727c5ac18187421 */ /* 0x004fc80000000000 */
[----:B------:R-:W0:Y:S01]  /*0db0*/  MUFU.SQRT R13, R24 ;  /* 0x00000018000d7308 */ /* 0x000e220000002000 */
[----:B------:R-:W-:-:S07]  /*0dc0*/  FADD R25, R25, 9.9999997473787516356e-06 ;  /* 0x3727c5ac19197421 */ /* 0x000fce0000000000 */
[----:B------:R-:W1:Y:S01]  /*0dd0*/  MUFU.SQRT R7, R25 ;  /* 0x0000001900077308 */ /* 0x000e620000002000 */
[C---:B0-----:R-:W-:Y:S02]  /*0de0*/  FSETP.GT.AND P1, PT, R13.reuse, 8.50705917302346158658e+37, PT ;  /* 0x7e8000000d00780b */ /* 0x041fe40003f24000 */
[----:B------:R-:W-:Y:S02]  /*0df0*/  FSETP.GEU.AND P3, PT, R13, 1.175494350822287508e-38, PT ;  /* 0x008000000d00780b */ /* 0x000fe40003f6e000 */
[C---:B-1----:R-:W-:Y:S02]  /*0e00*/  FSETP.GT.AND P2, PT, R7.reuse, 8.50705917302346158658e+37, PT ;  /* 0x7e8000000700780b */ /* 0x042fe40003f44000 */
[----:B------:R-:W-:-:S07]  /*0e10*/  FSETP.GEU.AND P4, PT, R7, 1.175494350822287508e-38, PT ;  /* 0x008000000700780b */ /* 0x000fce0003f8e000 */
[----:B------:R-:W-:Y:S01]  /*0e20*/  @P1 FMUL R13, R13, 0.25 ;  /* 0x3e8000000d0d1820 */ /* 0x000fe20000400000 */
[----:B------:R-:W-:-:S03]  /*0e30*/  FADD R26, R26, 9.9999997473787516356e-06 ;  /* 0x3727c5ac1a1a7421 */ /* 0x000fc60000000000 */
[----:B------:R-:W-:Y:S01]  /*0e40*/  @!P3 FMUL R13, R13, 16777216 ;  /* 0x4b8000000d0db820 */ /* 0x000fe20000400000 */
[----:B------:R-:W0:Y:S01]  /*0e50*/  MUFU.SQRT R12, R26 ;  /* 0x0000001a000c7308 */ /* 0x000e220000002000 */
[----:B------:R-:W-:Y:S01]  /*0e60*/  FSEL R15, R2, 1, P1 ;  /* 0x3f800000020f7808 */ /* 0x000fe20000800000 */
[----:B------:R-:W-:-:S06]  /*0e70*/  @P2 FMUL R7, R7, 0.25 ;  /* 0x3e80000007072820 */ /* 0x000fcc0000400000 */
[----:B------:R-:W1:Y:S01]  /*0e80*/  MUFU.RCP R6, R13 ;  /* 0x0000000d00067308 */ /* 0x000e620000001000 */
[----:B------:R-:W-:Y:S01]  /*0e90*/  @!P4 FMUL R7, R7, 16777216 ;  /* 0x4b8000000707c820 */ /* 0x000fe20000400000 */
[----:B------:R-:W-:Y:S01]  /*0ea0*/  @!P3 FMUL R15, R15, 16777216 ;  /* 0x4b8000000f0fb820 */ /* 0x000fe20000400000 */
[----:B------:R-:W-:-:S05]  /*0eb0*/  FADD R27, R27, 9.9999997473787516356e-06 ;  /* 0x3727c5ac1b1b7421 */ /* 0x000fca0000000000 */
[----:B------:R-:W2:Y:S01]  /*0ec0*/  MUFU.RCP R7, R7 ;  /* 0x0000000700077308 */ /* 0x000ea20000001000 */
[----:B0-----:R-:W-:Y:S01]  /*0ed0*/  FSETP.GT.AND P0, PT, R12, 8.50705917302346158658e+37, PT ;  /* 0x7e8000000c00780b */ /* 0x001fe20003f04000 */
[----:B-1----:R-:W-:-:S06]  /*0ee0*/  FMUL R6, R6, R15 ;  /* 0x0000000f06067220 */ /* 0x002fcc0000400000 */
[----:B------:R-:W0:Y:S01]  /*0ef0*/  MUFU.SQRT R15, R27 ;  /* 0x0000001b000f7308 */ /* 0x000e220000002000 */
[----:B------:R-:W-:-:S05]  /*0f00*/  FSEL R24, R2, 1, P2 ;  /* 0x3f80000002187808 */ /* 0x000fca0001000000 */
[----:B------:R-:W-:Y:S01]  /*0f10*/  @!P4 FMUL R24, R24, 16777216 ;  /* 0x4b8000001818c820 */ /* 0x000fe20000400000 */
[C---:B------:R-:W-:Y:S01]  /*0f20*/  FSETP.GEU.AND P5, PT, R12.reuse, 1.175494350822287508e-38, PT ;  /* 0x008000000c00780b */ /* 0x040fe20003fae000 */
[----:B------:R-:W-:Y:S02]  /*0f30*/  @P0 FMUL R12, R12, 0.25 ;  /* 0x3e8000000c0c0820 */ /* 0x000fe40000400000 */
[----:B--2---:R-:W-:Y:S01]  /*0f40*/  FMUL R7, R7, R24 ;  /* 0x0000001807077220 */ /* 0x004fe20000400000 */
[----:B------:R-:W-:Y:S02]  /*0f50*/  FSEL R24, R2, 1, P0 ;  /* 0x3f80000002187808 */ /* 0x000fe40000000000 */
[C---:B------:R-:W-:Y:S02]  /*0f60*/  FSETP.GT.AND P1, PT, R14.reuse, 8.50705917302346158658e+37, PT ;  /* 0x7e8000000e00780b */ /* 0x040fe40003f24000 */
[----:B0-----:R-:W-:Y:S02]  /*0f70*/  FSETP.GT.AND P0, PT, R15, 8.50705917302346158658e+37, PT ;  /* 0x7e8000000f00780b */ /* 0x001fe40003f04000 */
[----:B------:R-:W-:-:S02]  /*0f80*/  FSETP.GEU.AND P2, PT, R14, 1.175494350822287508e-38, PT ;  /* 0x008000000e00780b */ /* 0x000fc40003f4e000 */
[----:B------:R-:W-:Y:S01]  /*0f90*/  FSETP.GEU.AND P3, PT, R15, 1.175494350822287508e-38, PT ;  /* 0x008000000f00780b */ /* 0x000fe20003f6e000 */
[----:B------:R-:W-:-:S06]  /*0fa0*/  @!P5 FMUL R12, R12, 16777216 ;  /* 0x4b8000000c0cd820 */ /* 0x000fcc0000400000 */
[----:B------:R-:W-:Y:S02]  /*0fb0*/  @P1 FMUL R14, R14, 0.25 ;  /* 0x3e8000000e0e1820 */ /* 0x000fe40000400000 */
[----:B------:R-:W-:Y:S02]  /*0fc0*/  @P0 FMUL R15, R15, 0.25 ;  /* 0x3e8000000f0f0820 */ /* 0x000fe40000400000 */
[----:B------:R-:W-:Y:S02]  /*0fd0*/  @!P2 FMUL R14, R14, 16777216 ;  /* 0x4b8000000e0ea820 */ /* 0x000fe40000400000 */
[----:B------:R-:W-:Y:S01]  /*0fe0*/  @!P3 FMUL R15, R15, 16777216 ;  /* 0x4b8000000f0fb820 */ /* 0x000fe20000400000 */
[----:B------:R0:W1:Y:S01]  /*0ff0*/  MUFU.RCP R13, R12 ;  /* 0x0000000c000d7308 */ /* 0x0000620000001000 */
[----:B------:R-:W-:-:S07]  /*1000*/  FSEL R23, R2, 1, P1 ;  /* 0x3f80000002177808 */ /* 0x000fce0000800000 */
[----:B------:R-:W2:Y:S01]  /*1010*/  MUFU.RCP R14, R14 ;  /* 0x0000000e000e7308 */ /* 0x000ea20000001000 */
[----:B0-----:R-:W-:-:S07]  /*1020*/  FSEL R12, R2, 1, P0 ;  /* 0x3f800000020c7808 */ /* 0x001fce0000000000 */
[----:B------:R-:W0:Y:S01]  /*1030*/  MUFU.RCP R15, R15 ;  /* 0x0000000f000f7308 */ /* 0x000e220000001000 */
[----:B------:R-:W-:Y:S01]  /*1040*/  FSETP.GEU.AND P0, PT, R3, -R4, PT ;  /* 0x800000040300720b */ /* 0x000fe20003f0e000 */
[----:B------:R-:W-:Y:S01]  /*1050*/  FADD R4, R4, R3 ;  /* 0x0000000304047221 */ /* 0x000fe20000000000 */
[----:B------:R-:W-:Y:S01]  /*1060*/  @!P5 FMUL R24, R24, 16777216 ;  /* 0x4b8000001818d820 */ /* 0x000fe20000400000 */
[----:B------:R-:W4:Y:S01]  /*1070*/  LDC.64 R2, c[0x0][0x210] ;  /* 0x00008400ff027b82 */ /* 0x000f220000000a00 */
[----:B------:R-:W-:Y:S01]  /*1080*/  @!P2 FMUL R23, R23, 16777216 ;  /* 0x4b8000001717a820 */ /* 0x000fe20000400000 */
[----:B------:R-:W-:Y:S01]  /*1090*/  @!P3 FMUL R12, R12, 16777216 ;  /* 0x4b8000000c0cb820 */ /* 0x000fe20000400000 */
[----:B-1----:R-:W-:Y:S02]  /*10a0*/  FMUL R13, R13, R24 ;  /* 0x000000180d0d7220 */ /* 0x002fe40000400000 */
[----:B--2---:R-:W-:Y:S01]  /*10b0*/  FMUL R23, R14, R23 ;  /* 0x000000170e177220 */ /* 0x004fe20000400000 */
[----:B------:R-:W-:Y:S01]  /*10c0*/  FMUL R17, R6, R17 ;  /* 0x0000001106117220 */ /* 0x000fe20000400000 */
[----:B------:R-:W-:Y:S01]  /*10d0*/  FMUL R18, R7, R18 ;  /* 0x0000001207127220 */ /* 0x000fe20000400000 */
[----:B0-----:R-:W-:Y:S01]  /*10e0*/  FMUL R12, R15, R12 ;  /* 0x0000000c0f0c7220 */ /* 0x001fe20000400000 */
[----:B------:R-:W-:Y:S01]  /*10f0*/  FMUL R16, R23, R16 ;  /* 0x0000001017107220 */ /* 0x000fe20000400000 */
[----:B------:R-:W-:-:S02]  /*1100*/  FMUL R13, R13, R22 ;  /* 0x000000160d0d7220 */ /* 0x000fc40000400000 */
[----:B------:R-:W-:Y:S01]  /*1110*/  FMUL R12, R12, R39 ;  /* 0x000000270c0c7220 */ /* 0x000fe20000400000 */
[----:B------:R-:W-:Y:S01]  /*1120*/  FFMA R11, R11, R16, R19 ;  /* 0x000000100b0b7223 */ /* 0x000fe20000000013 */
[----:B---3--:R-:W-:Y:S01]  /*1130*/  FFMA R17, R28, R17, R32 ;  /* 0x000000111c117223 */ /* 0x008fe20000000020 */
[----:B------:R-:W-:Y:S01]  /*1140*/  FFMA R18, R29, R18, R33 ;  /* 0x000000121d127223 */ /* 0x000fe20000000021 */
[----:B------:R-:W-:Y:S01]  /*1150*/  FFMA R13, R30, R13, R34 ;  /* 0x0000000d1e0d7223 */ /* 0x000fe20000000022 */
[----:B------:R-:W-:Y:S01]  /*1160*/  FFMA R12, R31, R12, R35 ;  /* 0x0000000c1f0c7223 */ /* 0x000fe20000000023 */
[----:B------:R-:W-:Y:S01]  /*1170*/  FSEL R4, R4, RZ, P0 ;  /* 0x000000ff04047208 */ /* 0x000fe20000000000 */
[----:B------:R-:W-:Y:S01]  /*1180*/  FADD R7, R40, R21 ;  /* 0x0000001528077221 */ /* 0x000fe20000000000 */
[----:B------:R-:W-:Y:S01]  /*1190*/  FSETP.GEU.AND P5, PT, R20, -R41, PT ;  /* 0x800000291400720b */ /* 0x000fe20003fae000 */
        /* <DEDUP_REMOVED lines=10> */
[----:B----4-:R-:W-:Y:S01]  /*1240*/  IMAD.WIDE R2, R0, 0x4, R2 ;  /* 0x0000000400027825 */ /* 0x010fe200078e0202 */
[----:B------:R-:W-:-:S02]  /*1250*/  FSEL R6, R20, RZ, P5 ;  /* 0x000000ff14067208 */ /* 0x000fc40002800000 */
[----:B------:R-:W-:Y:S02]  /*1260*/  FSEL R7, R7, RZ, P4 ;  /* 0x000000ff07077208 */ /* 0x000fe40002000000 */
[----:B------:R-:W-:Y:S02]  /*1270*/  FSEL R8, R8, RZ, P3 ;  /* 0x000000ff08087208 */ /* 0x000fe40001800000 */
[----:B------:R-:W-:Y:S02]  /*1280*/  FSEL R9, R9, RZ, P2 ;  /* 0x000000ff09097208 */ /* 0x000fe40001000000 */
[----:B------:R-:W-:Y:S02]  /*1290*/  FSEL R10, R10, RZ, P1 ;  /* 0x000000ff0a0a7208 */ /* 0x000fe40000800000 */
[----:B------:R-:W-:Y:S01]  /*12a0*/  FSEL R11, R11, RZ, P0 ;  /* 0x000000ff0b0b7208 */ /* 0x000fe20000000000 */
[----:B------:R-:W-:Y:S04]  /*12b0*/  STG.E.128 desc[UR4][R2.64], R4 ;  /* 0x0000000402007986 */ /* 0x000fe8000c101d04 */
[----:B------:R-:W-:Y:S01]  /*12c0*/  STG.E.128 desc[UR4][R2.64+0x800], R8 ;  /* 0x0008000802007986 */ /* 0x000fe2000c101d04 */
[----:B------:R-:W-:Y:S05]  /*12d0*/  EXIT ;  /* 0x000000000000794d */ /* 0x000fea0003800000 */
.L_x_0:
[----:B------:R-:W-:-:S00]  /*12e0*/  BRA `(.L_x_0) ;  /* 0xfffffffc00fc7947 */ /* 0x000fc0000383ffff */
[----:B------:R-:W-:-:S00]  /*12f0*/  NOP ;  /* 0x0000000000007918 */ /* 0x000fc00000000000 */
        /* <DEDUP_REMOVED lines=8> */
.L_x_1:


//--------------------- .nv.global.init           --------------------------
	.section	.nv.global.init,"aw",@progbits
.nv.global.init:
	.type		_$_str,@object
	.size		_$_str,(_$_str_$_2 - _$_str)
_$_str:
        /*0000*/ 	.byte	0x5f, 0x5f, 0x43, 0x55, 0x44, 0x41, 0x5f, 0x46, 0x54, 0x5a, 0x00
	.type		_$_str_$_2,@object
	.size		_$_str_$_2,(.L_1 - _$_str_$_2)
_$_str_$_2:
        /*000b*/ 	.byte	0x5f, 0x5f, 0x43, 0x55, 0x44, 0x41, 0x5f, 0x50, 0x52, 0x45, 0x43, 0x5f, 0x53, 0x51, 0x52, 0x54
        /*001b*/ 	.byte	0x00
.L_1:


//--------------------- .nv.constant0.triton_poi_fused__native_batch_norm_legit_no_training_add_relu_19 --------------------------
	.section	.nv.constant0.triton_poi_fused__native_batch_norm_legit_no_training_add_relu_19,"a",@progbits
	.sectionflags	@""
	.align	4
.nv.constant0.triton_poi_fused__native_batch_norm_legit_no_training_add_relu_19:
	.zero		620
